	.headerflags	@"EF_CUDA_TEXMODE_UNIFIED EF_CUDA_64BIT_ADDRESS EF_CUDA_ACCELERATORS EF_CUDA_SM90 EF_CUDA_VIRTUAL_SM(EF_CUDA_SM90)"
	.elftype	@"ET_EXEC"


//--------------------- .nv.info                  --------------------------
	.section	.nv.info,"",@"SHT_CUDA_INFO"
	.align	4


	//----- nvinfo : EIATTR_REGCOUNT
	.align		4
        /*0000*/ 	.byte	0x04, 0x2f
        /*0002*/ 	.short	(.L_1 - .L_0)
	.align		4
.L_0:
        /*0004*/ 	.word	index@(triton_poi_fused__to_copy_arange_clamp_mul_sub_3)
        /*0008*/ 	.word	0x00000008


	//----- nvinfo : EIATTR_MIN_STACK_SIZE
	.align		4
.L_1:
        /*000c*/ 	.byte	0x04, 0x12
        /*000e*/ 	.short	(.L_3 - .L_2)
	.align		4
.L_2:
        /*0010*/ 	.word	index@(triton_poi_fused__to_copy_arange_clamp_mul_sub_3)
        /*0014*/ 	.word	0x00000000


	//----- nvinfo : EIATTR_FRAME_SIZE
	.align		4
.L_3:
        /*0018*/ 	.byte	0x04, 0x11
        /*001a*/ 	.short	(.L_5 - .L_4)
	.align		4
.L_4:
        /*001c*/ 	.word	index@(triton_poi_fused__to_copy_arange_clamp_mul_sub_3)
        /*0020*/ 	.word	0x00000000


	//----- nvinfo : EIATTR_MIN_STACK_SIZE
	.align		4
.L_5:
        /*0024*/ 	.byte	0x04, 0x12
        /*0026*/ 	.short	(.L_7 - .L_6)
	.align		4
.L_6:
        /*0028*/ 	.word	index@(triton_poi_fused__to_copy_arange_clamp_mul_sub_3)
        /*002c*/ 	.word	0x00000000
.L_7:


//--------------------- .nv.info.triton_poi_fused__to_copy_arange_clamp_mul_sub_3 --------------------------
	.section	.nv.info.triton_poi_fused__to_copy_arange_clamp_mul_sub_3,"",@"SHT_CUDA_INFO"
	.sectionflags	@""
	.align	4


	//----- nvinfo : EIATTR_CUDA_API_VERSION
	.align		4
        /*0000*/ 	.byte	0x04, 0x37
        /*0002*/ 	.short	(.L_9 - .L_8)
.L_8:
        /*0004*/ 	.word	0x0000007c


	//----- nvinfo : EIATTR_KPARAM_INFO
	.align		4
.L_9:
        /*0008*/ 	.byte	0x04, 0x17
        /*000a*/ 	.short	(.L_11 - .L_10)
.L_10:
        /*000c*/ 	.word	0x00000000
        /*0010*/ 	.short	0x0001
        /*0012*/ 	.short	0x0008
        /*0014*/ 	.byte	0x00, 0xf0, 0x11, 0x00


	//----- nvinfo : EIATTR_KPARAM_INFO
	.align		4
.L_11:
        /*0018*/ 	.byte	0x04, 0x17
        /*001a*/ 	.short	(.L_13 - .L_12)
.L_12:
        /*001c*/ 	.word	0x00000000
        /*0020*/ 	.short	0x0000
        /*0022*/ 	.short	0x0000
        /*0024*/ 	.byte	0x00, 0xf4, 0x21, 0x00


	//----- nvinfo : EIATTR_SPARSE_MMA_MASK
	.align		4
.L_13:
        /*0028*/ 	.byte	0x03, 0x50
        /*002a*/ 	.short	0x0000


	//----- nvinfo : EIATTR_MAXREG_COUNT
	.align		4
        /*002c*/ 	.byte	0x03, 0x1b
        /*002e*/ 	.short	0x00ff


	//----- nvinfo : EIATTR_EXIT_INSTR_OFFSETS
	.align		4
        /*0030*/ 	.byte	0x04, 0x1c
        /*0032*/ 	.short	(.L_15 - .L_14)


	//   ....[0]....
.L_14:
        /*0034*/ 	.word	0x00000090


	//   ....[1]....
        /*0038*/ 	.word	0x000000c0


	//----- nvinfo : EIATTR_REQNTID
	.align		4
.L_15:
        /*003c*/ 	.byte	0x04, 0x10
        /*003e*/ 	.short	(.L_17 - .L_16)
.L_16:
        /*0040*/ 	.word	0x00000020
        /*0044*/ 	.word	0x00000001
        /*0048*/ 	.word	0x00000001


	//----- nvinfo : EIATTR_CBANK_PARAM_SIZE
	.align		4
.L_17:
        /*004c*/ 	.byte	0x03, 0x19
        /*004e*/ 	.short	0x000c


	//----- nvinfo : EIATTR_PARAM_CBANK
	.align		4
        /*0050*/ 	.byte	0x04, 0x0a
        /*0052*/ 	.short	(.L_19 - .L_18)
	.align		4
.L_18:
        /*0054*/ 	.word	index@(.nv.constant0.triton_poi_fused__to_copy_arange_clamp_mul_sub_3)
        /*0058*/ 	.short	0x0210
        /*005a*/ 	.short	0x000c


	//----- nvinfo : EIATTR_SW_WAR
	.align		4
.L_19:
        /*005c*/ 	.byte	0x04, 0x36
        /*005e*/ 	.short	(.L_21 - .L_20)
.L_20:
        /*0060*/ 	.word	0x00000008
.L_21:


//--------------------- .nv.callgraph             --------------------------
	.section	.nv.callgraph,"",@"SHT_CUDA_CALLGRAPH"
	.align	4
	.sectionentsize	8
	.align		4
        /*0000*/ 	.word	0x00000000
	.align		4
        /*0004*/ 	.word	0xffffffff
	.align		4
        /*0008*/ 	.word	0x00000000
	.align		4
        /*000c*/ 	.word	0xfffffffe
	.align		4
        /*0010*/ 	.word	0x00000000
	.align		4
        /*0014*/ 	.word	0xfffffffd
	.align		4
        /*0018*/ 	.word	0x00000000
	.align		4
        /*001c*/ 	.word	0xfffffffc


//--------------------- .text.triton_poi_fused__to_copy_arange_clamp_mul_sub_3 --------------------------
	.section	.text.triton_poi_fused__to_copy_arange_clamp_mul_sub_3,"ax",@progbits
	.align	128
        .global         triton_poi_fused__to_copy_arange_clamp_mul_sub_3
        .type           triton_poi_fused__to_copy_arange_clamp_mul_sub_3,@function
        .size           triton_poi_fused__to_copy_arange_clamp_mul_sub_3,(.L_x_1 - triton_poi_fused__to_copy_arange_clamp_mul_sub_3)
        .other          triton_poi_fused__to_copy_arange_clamp_mul_sub_3,@"STO_CUDA_ENTRY STV_DEFAULT"
triton_poi_fused__to_copy_arange_clamp_mul_sub_3:
.text.triton_poi_fused__to_copy_arange_clamp_mul_sub_3:
[----:B------:R-:W0:Y:S02]  /*0000*/  LDC R1, c[0x0][0x28] ;  /* 0x00000a00ff017b82 */ /* 0x000e240000000800 */
[----:B------:R-:W1:Y:S01]  /*0010*/  S2R R0, SR_TID.X ;  /* 0x0000000000007919 */ /* 0x000e620000002100 */
[----:B------:R-:W2:Y:S01]  /*0020*/  LDC.64 R2, c[0x0][0x210] ;  /* 0x00008400ff027b82 */ /* 0x000ea20000000a00 */
[----:B------:R-:W3:Y:S01]  /*0030*/  S2R R5, SR_CTAID.X ;  /* 0x0000000000057919 */ /* 0x000ee20000002500 */
[----:B-1----:R-:W-:-:S05]  /*0040*/  IMAD.SHL.U32 R0, R0, 0x2, RZ ;  /* 0x0000000200007824 */ /* 0x002fca00078e00ff */
[----:B------:R-:W-:-:S04]  /*0050*/  LOP3.LUT R0, R0, 0x3e, RZ, 0xc0, !PT ;  /* 0x0000003e00007812 */ /* 0x000fc800078ec0ff */
[----:B---3--:R-:W-:-:S04]  /*0060*/  LEA R5, R5, R0, 0x6 ;  /* 0x0000000005057211 */ /* 0x008fc800078e30ff */
[C---:B------:R-:W-:Y:S01]  /*0070*/  ISETP.GE.AND P0, PT, R5.reuse, 0x40, PT ;  /* 0x000000400500780c */ /* 0x040fe20003f06270 */
[----:B--2---:R-:W-:-:S12]  /*0080*/  IMAD.WIDE R2, R5, 0x4, R2 ;  /* 0x0000000405027825 */ /* 0x004fd800078e0202 */
[----:B------:R-:W-:Y:S05]  /*0090*/  @P0 EXIT ;  /* 0x000000000000094d */ /* 0x000fea0003800000 */
[----:B------:R-:W-:Y:S02]  /*00a0*/  ULDC.64 UR4, c[0x0][0x208] ;  /* 0x0000820000047ab9 */ /* 0x000fe40000000a00 */
[----:B------:R-:W-:Y:S01]  /*00b0*/  STG.E.64 desc[UR4][R2.64], RZ ;  /* 0x000000ff02007986 */ /* 0x000fe2000c101b04 */
[----:B------:R-:W-:Y:S05]  /*00c0*/  EXIT ;  /* 0x000000000000794d */ /* 0x000fea0003800000 */
.L_x_0:
[----:B------:R-:W-:-:S00]  /*00d0*/  BRA `(.L_x_0) ;  /* 0xfffffffc00fc7947 */ /* 0x000fc0000383ffff */
[----:B------:R-:W-:-:S00]  /*00e0*/  NOP ;  /* 0x0000000000007918 */ /* 0x000fc00000000000 */
        /* <DEDUP_REMOVED lines=9> */
.L_x_1:


//--------------------- .nv.constant0.triton_poi_fused__to_copy_arange_clamp_mul_sub_3 --------------------------
	.section	.nv.constant0.triton_poi_fused__to_copy_arange_clamp_mul_sub_3,"a",@progbits
	.sectionflags	@""
	.align	4
.nv.constant0.triton_poi_fused__to_copy_arange_clamp_mul_sub_3:
	.zero		540
